//
// Generated by NVIDIA NVVM Compiler
//
// Compiler Build ID: CL-36424714
// Cuda compilation tools, release 13.0, V13.0.88
// Based on NVVM 20.0.0
//

.version 9.0
.target sm_100
.address_size 64

	// .globl	_Z14hello_from_gpuv
.extern .func  (.param .b32 func_retval0) vprintf
(
	.param .b64 vprintf_param_0,
	.param .b64 vprintf_param_1
)
;
.global .align 1 .b8 $str[34] = {72, 101, 108, 108, 111, 44, 32, 87, 111, 114, 108, 100, 33, 32, 102, 114, 111, 109, 32, 71, 80, 85, 32, 116, 104, 114, 101, 97, 100, 32, 37, 100, 10};

.visible .entry _Z14hello_from_gpuv()
{
	.local .align 8 .b8 	__local_depot0[8];
	.reg .b64 	%SP;
	.reg .b64 	%SPL;
	.reg .b32 	%r<4>;
	.reg .b64 	%rd<5>;

	mov.u64 	%SPL, __local_depot0;
	cvta.local.u64 	%SP, %SPL;
	add.u64 	%rd1, %SP, 0;
	add.u64 	%rd2, %SPL, 0;
	mov.u32 	%r1, %tid.x;
	st.local.u32 	[%rd2], %r1;
	mov.u64 	%rd3, $str;
	cvta.global.u64 	%rd4, %rd3;
	{ // callseq 0, 0
	.param .b64 param0;
	st.param.b64 	[param0], %rd4;
	.param .b64 param1;
	st.param.b64 	[param1], %rd1;
	.param .b32 retval0;
	call.uni (retval0), 
	vprintf, 
	(
	param0, 
	param1
	);
	ld.param.b32 	%r2, [retval0];
	} // callseq 0
	ret;

}


// ===== COMPILED SASS (sm_100) =====

	.target	sm_100

	.elftype	@"ET_EXEC"


//--------------------- .note.nv.tkinfo           --------------------------
	.section	.note.nv.tkinfo,"",@"SHT_NOTE"
	.sectionflags	@"SHF_NOTE_NV_TKINFO"
	.tkinfo
        /*0018*/ 	.word	0x00000002
        /*0030*/ 	.string	""
        /*0030*/ 	.string	"ptxas"
        /*0030*/ 	.string	"Cuda compilation tools, release 13.0, V13.0.88"
        /*0030*/ 	.string	"Build cuda_13.0.r13.0/compiler.36424714_0"
        /*0030*/ 	.string	"-arch sm_100 -m 64 "



//--------------------- .note.nv.cuinfo           --------------------------
	.section	.note.nv.cuinfo,"",@"SHT_NOTE"
	.sectionflags	@"SHF_NOTE_NV_CUINFO"
        /*0018*/ 	.short	0x0002
        /*001a*/ 	.short	0x0064
        /*001c*/ 	.short	0x0082
	.zero		2


//--------------------- .nv.info                  --------------------------
	.section	.nv.info,"",@"SHT_CUDA_INFO"
	.align	4


	//----- nvinfo : EIATTR_REGCOUNT
	.align		4
        /*0000*/ 	.byte	0x04, 0x2f
        /*0002*/ 	.short	(.L_2 - .L_1)
	.align		4
.L_1:
        /*0004*/ 	.word	index@(_Z14hello_from_gpuv)
        /*0008*/ 	.word	0x00000018


	//----- nvinfo : EIATTR_FRAME_SIZE
	.align		4
.L_2:
        /*000c*/ 	.byte	0x04, 0x11
        /*000e*/ 	.short	(.L_4 - .L_3)
	.align		4
.L_3:
        /*0010*/ 	.word	index@(_Z14hello_from_gpuv)
        /*0014*/ 	.word	0x00000008


	//----- nvinfo : EIATTR_MIN_STACK_SIZE
	.align		4
.L_4:
        /*0018*/ 	.byte	0x04, 0x12
        /*001a*/ 	.short	(.L_6 - .L_5)
	.align		4
.L_5:
        /*001c*/ 	.word	index@(_Z14hello_from_gpuv)
        /*0020*/ 	.word	0x00000008
.L_6:


//--------------------- .nv.compat                --------------------------
	.section	.nv.compat,"",@"SHT_CUDA_COMPAT_INFO"
	.align	4
        /*0000*/ 	.byte	0x02, 0x09, 0x00, 0x00, 0x02, 0x02, 0x01, 0x00, 0x02, 0x05, 0x05, 0x00, 0x03, 0x07, 0x01, 0x01
        /*0010*/ 	.byte	0x02, 0x03, 0x00, 0x00, 0x02, 0x06, 0x01, 0x00, 0x04, 0x0b, 0x08, 0x00, 0x09, 0x00, 0x00, 0x00
        /*0020*/ 	.byte	0x00, 0x00, 0x00, 0x00


//--------------------- .nv.info._Z14hello_from_gpuv --------------------------
	.section	.nv.info._Z14hello_from_gpuv,"",@"SHT_CUDA_INFO"
	.sectionflags	@""
	.align	4


	//----- nvinfo : EIATTR_CUDA_API_VERSION
	.align		4
        /*0000*/ 	.byte	0x04, 0x37
        /*0002*/ 	.short	(.L_8 - .L_7)
.L_7:
        /*0004*/ 	.word	0x00000082


	//----- nvinfo : EIATTR_SPARSE_MMA_MASK
	.align		4
.L_8:
        /*0008*/ 	.byte	0x03, 0x50
        /*000a*/ 	.short	0x0000


	//----- nvinfo : EIATTR_MAXREG_COUNT
	.align		4
        /*000c*/ 	.byte	0x03, 0x1b
        /*000e*/ 	.short	0x00ff


	//----- nvinfo : EIATTR_EXTERNS
	.align		4
        /*0010*/ 	.byte	0x04, 0x0f
        /*0012*/ 	.short	(.L_10 - .L_9)


	//   ....[0]....
	.align		4
.L_9:
        /*0014*/ 	.word	index@(vprintf)


	//----- nvinfo : EIATTR_MERCURY_ISA_VERSION
	.align		4
.L_10:
        /*0018*/ 	.byte	0x03, 0x5f
        /*001a*/ 	.short	0x0101


	//----- nvinfo : EIATTR_VRC_CTA_INIT_COUNT
	.align		4
        /*001c*/ 	.byte	0x02, 0x4a
	.zero		1
	.zero		1


	//----- nvinfo : EIATTR_SYSCALL_OFFSETS
	.align		4
        /*0020*/ 	.byte	0x04, 0x46
        /*0022*/ 	.short	(.L_12 - .L_11)


	//   ....[0]....
.L_11:
        /*0024*/ 	.word	0x000000e0


	//----- nvinfo : EIATTR_EXIT_INSTR_OFFSETS
	.align		4
.L_12:
        /*0028*/ 	.byte	0x04, 0x1c
        /*002a*/ 	.short	(.L_14 - .L_13)


	//   ....[0]....
.L_13:
        /*002c*/ 	.word	0x000000f0


	//----- nvinfo : EIATTR_SW_WAR
	.align		4
.L_14:
        /*0030*/ 	.byte	0x04, 0x36
        /*0032*/ 	.short	(.L_16 - .L_15)
.L_15:
        /*0034*/ 	.word	0x00000008
.L_16:


//--------------------- .nv.callgraph             --------------------------
	.section	.nv.callgraph,"",@"SHT_CUDA_CALLGRAPH"
	.align	4
	.sectionentsize	8
	.align		4
        /*0000*/ 	.word	0x00000000
	.align		4
        /*0004*/ 	.word	0xffffffff
	.align		4
        /*0008*/ 	.word	index@(_Z14hello_from_gpuv)
	.align		4
        /*000c*/ 	.word	index@(vprintf)
	.align		4
        /*0010*/ 	.word	0x00000000
	.align		4
        /*0014*/ 	.word	0xfffffffe
	.align		4
        /*0018*/ 	.word	0x00000000
	.align		4
        /*001c*/ 	.word	0xfffffffd
	.align		4
        /*0020*/ 	.word	0x00000000
	.align		4
        /*0024*/ 	.word	0xfffffffc


//--------------------- .nv.constant4             --------------------------
	.section	.nv.constant4,"a",@progbits
	.align	8
	.align		8
.nv.constant4:
        /*0000*/ 	.dword	vprintf
	.align		8
        /*0008*/ 	.dword	$str


//--------------------- .text._Z14hello_from_gpuv --------------------------
	.section	.text._Z14hello_from_gpuv,"ax",@progbits
	.align	128
        .global         _Z14hello_from_gpuv
        .type           _Z14hello_from_gpuv,@function
        .size           _Z14hello_from_gpuv,(.L_x_2 - _Z14hello_from_gpuv)
        .other          _Z14hello_from_gpuv,@"STO_CUDA_ENTRY STV_DEFAULT"
_Z14hello_from_gpuv:
.text._Z14hello_from_gpuv:
[----:B------:R-:W0:Y:S01]  /*0000*/  LDC R1, c[0x0][0x37c] ;  /* 0x0000df00ff017b82 */ /* 0x000e220000000800 */
[----:B------:R-:W1:Y:S01]  /*0010*/  S2R R8, SR_TID.X ;  /* 0x0000000000087919 */ /* 0x000e620000002100 */
[----:B0-----:R-:W-:Y:S01]  /*0020*/  VIADD R1, R1, 0xfffffff8 ;  /* 0xfffffff801017836 */ /* 0x001fe20000000000 */
[----:B------:R-:W-:Y:S01]  /*0030*/  MOV R0, 0x0 ;  /* 0x0000000000007802 */ /* 0x000fe20000000f00 */
[----:B------:R-:W0:Y:S04]  /*0040*/  LDCU UR4, c[0x0][0x2f8] ;  /* 0x00005f00ff0477ac */ /* 0x000e280008000800 */
[----:B------:R2:W3:Y:S01]  /*0050*/  LDC.64 R2, c[0x4][R0] ;  /* 0x0100000000027b82 */ /* 0x0004e20000000a00 */
[----:B------:R-:W4:Y:S01]  /*0060*/  LDCU.64 UR6, c[0x4][0x8] ;  /* 0x01000100ff0677ac */ /* 0x000f220008000a00 */
[----:B------:R-:W5:Y:S01]  /*0070*/  LDCU UR5, c[0x0][0x2fc] ;  /* 0x00005f80ff0577ac */ /* 0x000f620008000800 */
[----:B0-----:R-:W-:Y:S01]  /*0080*/  IADD3 R6, P0, PT, R1, UR4, RZ ;  /* 0x0000000401067c10 */ /* 0x001fe2000ff1e0ff */
[----:B----4-:R-:W-:Y:S01]  /*0090*/  IMAD.U32 R4, RZ, RZ, UR6 ;  /* 0x00000006ff047e24 */ /* 0x010fe2000f8e00ff */
[----:B------:R-:W-:-:S03]  /*00a0*/  MOV R5, UR7 ;  /* 0x0000000700057c02 */ /* 0x000fc60008000f00 */
[----:B-----5:R-:W-:Y:S01]  /*00b0*/  IMAD.X R7, RZ, RZ, UR5, P0 ;  /* 0x00000005ff077e24 */ /* 0x020fe200080e06ff */
[----:B-1----:R2:W-:Y:S07]  /*00c0*/  STL [R1], R8 ;  /* 0x0000000801007387 */ /* 0x0025ee0000100800 */
[----:B------:R-:W-:-:S07]  /*00d0*/  LEPC R20, `(.L_x_0) ;  /* 0x000000001014794e */ /* 0x000fce0000000000 */
[----:B--23--:R-:W-:Y:S05]  /*00e0*/  CALL.ABS.NOINC R2 ;  /* 0x0000000002007343 */ /* 0x00cfea0003c00000 */
.L_x_0:
[----:B------:R-:W-:Y:S05]  /*00f0*/  EXIT ;  /* 0x000000000000794d */ /* 0x000fea0003800000 */
.L_x_1:
[----:B------:R-:W-:-:S00]  /*0100*/  BRA `(.L_x_1) ;  /* 0xfffffffc00fc7947 */ /* 0x000fc0000383ffff */
[----:B------:R-:W-:-:S00]  /*0110*/  NOP ;  /* 0x0000000000007918 */ /* 0x000fc00000000000 */
        /* <DEDUP_REMOVED lines=14> */
.L_x_2:


//--------------------- .nv.global.init           --------------------------
	.section	.nv.global.init,"aw",@progbits
.nv.global.init:
	.type		$str,@object
	.size		$str,(.L_0 - $str)
$str:
        /*0000*/ 	.byte	0x48, 0x65, 0x6c, 0x6c, 0x6f, 0x2c, 0x20, 0x57, 0x6f, 0x72, 0x6c, 0x64, 0x21, 0x20, 0x66, 0x72
        /*0010*/ 	.byte	0x6f, 0x6d, 0x20, 0x47, 0x50, 0x55, 0x20, 0x74, 0x68, 0x72, 0x65, 0x61, 0x64, 0x20, 0x25, 0x64
        /*0020*/ 	.byte	0x0a, 0x00
.L_0:


//--------------------- .nv.shared.reserved.0     --------------------------
	.section	.nv.shared.reserved.0,"aw",@nobits
	.weak		__nv_reservedSMEM_offset_0_alias
	.size		__nv_reservedSMEM_offset_0_alias, 0, 64
	.other		__nv_reservedSMEM_offset_0_alias,@"STO_CUDA_RESERVED_SHARED STV_DEFAULT"
__nv_reservedSMEM_offset_0_alias:
	.zero		0
	.zero		64


//--------------------- .nv.constant0._Z14hello_from_gpuv --------------------------
	.section	.nv.constant0._Z14hello_from_gpuv,"a",@progbits
	.sectionflags	@""
	.align	4
.nv.constant0._Z14hello_from_gpuv:
	.zero		896


//--------------------- SYMBOLS --------------------------

	.type		.nv.reservedSmem.offset0,@object
	.size		.nv.reservedSmem.offset0,0x4
	.type		vprintf,@function
